//
// Generated by NVIDIA NVVM Compiler
//
// Compiler Build ID: CL-36424714
// Cuda compilation tools, release 13.0, V13.0.88
// Based on NVVM 20.0.0
//

.version 9.0
.target sm_100
.address_size 64

	// .globl	_Z10hello_cudav
.extern .func  (.param .b32 func_retval0) vprintf
(
	.param .b64 vprintf_param_0,
	.param .b64 vprintf_param_1
)
;
.global .align 1 .b8 $str[19] = {104, 101, 108, 108, 111, 32, 99, 117, 100, 97, 32, 119, 111, 114, 108, 100, 32, 10};

.visible .entry _Z10hello_cudav()
{
	.reg .b32 	%r<3>;
	.reg .b64 	%rd<3>;

	mov.u64 	%rd1, $str;
	cvta.global.u64 	%rd2, %rd1;
	{ // callseq 0, 0
	.param .b64 param0;
	st.param.b64 	[param0], %rd2;
	.param .b64 param1;
	st.param.b64 	[param1], 0;
	.param .b32 retval0;
	call.uni (retval0), 
	vprintf, 
	(
	param0, 
	param1
	);
	ld.param.b32 	%r1, [retval0];
	} // callseq 0
	ret;

}


// ===== COMPILED SASS (sm_100) =====

	.target	sm_100

	.elftype	@"ET_EXEC"


//--------------------- .note.nv.tkinfo           --------------------------
	.section	.note.nv.tkinfo,"",@"SHT_NOTE"
	.sectionflags	@"SHF_NOTE_NV_TKINFO"
	.tkinfo
        /*0018*/ 	.word	0x00000002
        /*0030*/ 	.string	""
        /*0030*/ 	.string	"ptxas"
        /*0030*/ 	.string	"Cuda compilation tools, release 13.0, V13.0.88"
        /*0030*/ 	.string	"Build cuda_13.0.r13.0/compiler.36424714_0"
        /*0030*/ 	.string	"-arch sm_100 -m 64 "



//--------------------- .note.nv.cuinfo           --------------------------
	.section	.note.nv.cuinfo,"",@"SHT_NOTE"
	.sectionflags	@"SHF_NOTE_NV_CUINFO"
        /*0018*/ 	.short	0x0002
        /*001a*/ 	.short	0x0064
        /*001c*/ 	.short	0x0082
	.zero		2


//--------------------- .nv.info                  --------------------------
	.section	.nv.info,"",@"SHT_CUDA_INFO"
	.align	4


	//----- nvinfo : EIATTR_REGCOUNT
	.align		4
        /*0000*/ 	.byte	0x04, 0x2f
        /*0002*/ 	.short	(.L_2 - .L_1)
	.align		4
.L_1:
        /*0004*/ 	.word	index@(_Z10hello_cudav)
        /*0008*/ 	.word	0x00000018


	//----- nvinfo : EIATTR_FRAME_SIZE
	.align		4
.L_2:
        /*000c*/ 	.byte	0x04, 0x11
        /*000e*/ 	.short	(.L_4 - .L_3)
	.align		4
.L_3:
        /*0010*/ 	.word	index@(_Z10hello_cudav)
        /*0014*/ 	.word	0x00000000


	//----- nvinfo : EIATTR_MIN_STACK_SIZE
	.align		4
.L_4:
        /*0018*/ 	.byte	0x04, 0x12
        /*001a*/ 	.short	(.L_6 - .L_5)
	.align		4
.L_5:
        /*001c*/ 	.word	index@(_Z10hello_cudav)
        /*0020*/ 	.word	0x00000000
.L_6:


//--------------------- .nv.compat                --------------------------
	.section	.nv.compat,"",@"SHT_CUDA_COMPAT_INFO"
	.align	4
        /*0000*/ 	.byte	0x02, 0x09, 0x00, 0x00, 0x02, 0x02, 0x01, 0x00, 0x02, 0x05, 0x05, 0x00, 0x03, 0x07, 0x01, 0x01
        /*0010*/ 	.byte	0x02, 0x03, 0x00, 0x00, 0x02, 0x06, 0x01, 0x00, 0x04, 0x0b, 0x08, 0x00, 0x09, 0x00, 0x00, 0x00
        /*0020*/ 	.byte	0x00, 0x00, 0x00, 0x00


//--------------------- .nv.info._Z10hello_cudav  --------------------------
	.section	.nv.info._Z10hello_cudav,"",@"SHT_CUDA_INFO"
	.sectionflags	@""
	.align	4


	//----- nvinfo : EIATTR_CUDA_API_VERSION
	.align		4
        /*0000*/ 	.byte	0x04, 0x37
        /*0002*/ 	.short	(.L_8 - .L_7)
.L_7:
        /*0004*/ 	.word	0x00000082


	//----- nvinfo : EIATTR_SPARSE_MMA_MASK
	.align		4
.L_8:
        /*0008*/ 	.byte	0x03, 0x50
        /*000a*/ 	.short	0x0000


	//----- nvinfo : EIATTR_MAXREG_COUNT
	.align		4
        /*000c*/ 	.byte	0x03, 0x1b
        /*000e*/ 	.short	0x00ff


	//----- nvinfo : EIATTR_EXTERNS
	.align		4
        /*0010*/ 	.byte	0x04, 0x0f
        /*0012*/ 	.short	(.L_10 - .L_9)


	//   ....[0]....
	.align		4
.L_9:
        /*0014*/ 	.word	index@(vprintf)


	//----- nvinfo : EIATTR_MERCURY_ISA_VERSION
	.align		4
.L_10:
        /*0018*/ 	.byte	0x03, 0x5f
        /*001a*/ 	.short	0x0101


	//----- nvinfo : EIATTR_VRC_CTA_INIT_COUNT
	.align		4
        /*001c*/ 	.byte	0x02, 0x4a
	.zero		1
	.zero		1


	//----- nvinfo : EIATTR_SYSCALL_OFFSETS
	.align		4
        /*0020*/ 	.byte	0x04, 0x46
        /*0022*/ 	.short	(.L_12 - .L_11)


	//   ....[0]....
.L_11:
        /*0024*/ 	.word	0x00000080


	//----- nvinfo : EIATTR_EXIT_INSTR_OFFSETS
	.align		4
.L_12:
        /*0028*/ 	.byte	0x04, 0x1c
        /*002a*/ 	.short	(.L_14 - .L_13)


	//   ....[0]....
.L_13:
        /*002c*/ 	.word	0x00000090


	//----- nvinfo : EIATTR_SW_WAR
	.align		4
.L_14:
        /*0030*/ 	.byte	0x04, 0x36
        /*0032*/ 	.short	(.L_16 - .L_15)
.L_15:
        /*0034*/ 	.word	0x00000008
.L_16:


//--------------------- .nv.callgraph             --------------------------
	.section	.nv.callgraph,"",@"SHT_CUDA_CALLGRAPH"
	.align	4
	.sectionentsize	8
	.align		4
        /*0000*/ 	.word	0x00000000
	.align		4
        /*0004*/ 	.word	0xffffffff
	.align		4
        /*0008*/ 	.word	index@(_Z10hello_cudav)
	.align		4
        /*000c*/ 	.word	index@(vprintf)
	.align		4
        /*0010*/ 	.word	0x00000000
	.align		4
        /*0014*/ 	.word	0xfffffffe
	.align		4
        /*0018*/ 	.word	0x00000000
	.align		4
        /*001c*/ 	.word	0xfffffffd
	.align		4
        /*0020*/ 	.word	0x00000000
	.align		4
        /*0024*/ 	.word	0xfffffffc


//--------------------- .nv.constant4             --------------------------
	.section	.nv.constant4,"a",@progbits
	.align	8
	.align		8
.nv.constant4:
        /*0000*/ 	.dword	vprintf
	.align		8
        /*0008*/ 	.dword	$str


//--------------------- .text._Z10hello_cudav     --------------------------
	.section	.text._Z10hello_cudav,"ax",@progbits
	.align	128
        .global         _Z10hello_cudav
        .type           _Z10hello_cudav,@function
        .size           _Z10hello_cudav,(.L_x_2 - _Z10hello_cudav)
        .other          _Z10hello_cudav,@"STO_CUDA_ENTRY STV_DEFAULT"
_Z10hello_cudav:
.text._Z10hello_cudav:
[----:B------:R-:W0:Y:S01]  /*0000*/  LDC R1, c[0x0][0x37c] ;  /* 0x0000df00ff017b82 */ /* 0x000e220000000800 */
[----:B------:R-:W-:Y:S01]  /*0010*/  MOV R0, 0x0 ;  /* 0x0000000000007802 */ /* 0x000fe20000000f00 */
[----:B------:R-:W1:Y:S01]  /*0020*/  LDCU.64 UR4, c[0x4][0x8] ;  /* 0x01000100ff0477ac */ /* 0x000e620008000a00 */
[----:B------:R-:W-:-:S05]  /*0030*/  CS2R R6, SRZ ;  /* 0x0000000000067805 */ /* 0x000fca000001ff00 */
[----:B------:R2:W3:Y:S01]  /*0040*/  LDC.64 R2, c[0x4][R0] ;  /* 0x0100000000027b82 */ /* 0x0004e20000000a00 */
[----:B-1----:R-:W-:Y:S02]  /*0050*/  IMAD.U32 R4, RZ, RZ, UR4 ;  /* 0x00000004ff047e24 */ /* 0x002fe4000f8e00ff */
[----:B--2---:R-:W-:-:S07]  /*0060*/  IMAD.U32 R5, RZ, RZ, UR5 ;  /* 0x00000005ff057e24 */ /* 0x004fce000f8e00ff */
[----:B------:R-:W-:-:S07]  /*0070*/  LEPC R20, `(.L_x_0) ;  /* 0x000000001014794e */ /* 0x000fce0000000000 */
[----:B0--3--:R-:W-:Y:S05]  /*0080*/  CALL.ABS.NOINC R2 ;  /* 0x0000000002007343 */ /* 0x009fea0003c00000 */
.L_x_0:
[----:B------:R-:W-:Y:S05]  /*0090*/  EXIT ;  /* 0x000000000000794d */ /* 0x000fea0003800000 */
.L_x_1:
[----:B------:R-:W-:-:S00]  /*00a0*/  BRA `(.L_x_1) ;  /* 0xfffffffc00fc7947 */ /* 0x000fc0000383ffff */
[----:B------:R-:W-:-:S00]  /*00b0*/  NOP ;  /* 0x0000000000007918 */ /* 0x000fc00000000000 */
        /* <DEDUP_REMOVED lines=12> */
.L_x_2:


//--------------------- .nv.global.init           --------------------------
	.section	.nv.global.init,"aw",@progbits
.nv.global.init:
	.type		$str,@object
	.size		$str,(.L_0 - $str)
$str:
        /*0000*/ 	.byte	0x68, 0x65, 0x6c, 0x6c, 0x6f, 0x20, 0x63, 0x75, 0x64, 0x61, 0x20, 0x77, 0x6f, 0x72, 0x6c, 0x64
        /*0010*/ 	.byte	0x20, 0x0a, 0x00
.L_0:


//--------------------- .nv.shared.reserved.0     --------------------------
	.section	.nv.shared.reserved.0,"aw",@nobits
	.weak		__nv_reservedSMEM_offset_0_alias
	.size		__nv_reservedSMEM_offset_0_alias, 0, 64
	.other		__nv_reservedSMEM_offset_0_alias,@"STO_CUDA_RESERVED_SHARED STV_DEFAULT"
__nv_reservedSMEM_offset_0_alias:
	.zero		0
	.zero		64


//--------------------- .nv.constant0._Z10hello_cudav --------------------------
	.section	.nv.constant0._Z10hello_cudav,"a",@progbits
	.sectionflags	@""
	.align	4
.nv.constant0._Z10hello_cudav:
	.zero		896


//--------------------- SYMBOLS --------------------------

	.type		.nv.reservedSmem.offset0,@object
	.size		.nv.reservedSmem.offset0,0x4
	.type		vprintf,@function
